//
// Generated by NVIDIA NVVM Compiler
//
// Compiler Build ID: CL-36424714
// Cuda compilation tools, release 13.0, V13.0.88
// Based on NVVM 20.0.0
//

.version 9.0
.target sm_100
.address_size 64

	// .globl	_Z8kernel1bPKtiimmiPt

.visible .entry _Z8kernel1bPKtiimmiPt(
	.param .u64 .ptr .align 1 _Z8kernel1bPKtiimmiPt_param_0,
	.param .u32 _Z8kernel1bPKtiimmiPt_param_1,
	.param .u32 _Z8kernel1bPKtiimmiPt_param_2,
	.param .u64 _Z8kernel1bPKtiimmiPt_param_3,
	.param .u64 _Z8kernel1bPKtiimmiPt_param_4,
	.param .u32 _Z8kernel1bPKtiimmiPt_param_5,
	.param .u64 .ptr .align 1 _Z8kernel1bPKtiimmiPt_param_6
)
{
	.reg .pred 	%p<58>;
	.reg .b16 	%rs<20>;
	.reg .b32 	%r<162>;
	.reg .b64 	%rd<75>;

	ld.param.u64 	%rd6, [_Z8kernel1bPKtiimmiPt_param_0];
	ld.param.u32 	%r72, [_Z8kernel1bPKtiimmiPt_param_1];
	ld.param.u32 	%r74, [_Z8kernel1bPKtiimmiPt_param_2];
	ld.param.u64 	%rd3, [_Z8kernel1bPKtiimmiPt_param_3];
	ld.param.u64 	%rd4, [_Z8kernel1bPKtiimmiPt_param_4];
	ld.param.u32 	%r73, [_Z8kernel1bPKtiimmiPt_param_5];
	ld.param.u64 	%rd5, [_Z8kernel1bPKtiimmiPt_param_6];
	cvta.to.global.u64 	%rd1, %rd6;
	mov.u32 	%r1, %ctaid.x;
	mov.u32 	%r76, %ctaid.y;
	mov.u32 	%r77, %ntid.y;
	mul.lo.s32 	%r2, %r76, %r77;
	mov.u32 	%r3, %tid.y;
	add.s32 	%r4, %r2, %r3;
	mov.u32 	%r78, %ctaid.z;
	mov.u32 	%r79, %ntid.z;
	mov.u32 	%r80, %tid.z;
	mad.lo.s32 	%r81, %r78, %r79, %r80;
	setp.ge.s32 	%p1, %r4, %r72;
	setp.ge.s32 	%p2, %r81, %r74;
	or.pred  	%p3, %p1, %p2;
	@%p3 bra 	$L__BB0_44;
	setp.lt.s32 	%p4, %r73, 1;
	mov.b16 	%rs19, 0;
	@%p4 bra 	$L__BB0_43;
	shr.u32 	%r6, %r73, 1;
	sub.s32 	%r7, %r4, %r6;
	cvt.u64.u32 	%rd7, %r81;
	cvt.u64.u32 	%rd8, %r1;
	mad.lo.s64 	%rd2, %rd4, %rd7, %rd8;
	and.b32  	%r8, %r73, 7;
	setp.lt.u32 	%p5, %r73, 8;
	mov.b32 	%r138, 0;
	mov.u32 	%r155, %r138;
	@%p5 bra 	$L__BB0_21;
	and.b32  	%r155, %r73, 2147483640;
	neg.s32 	%r136, %r155;
	mul.lo.s32 	%r85, %r3, 3;
	mad.lo.s32 	%r86, %r2, 3, %r85;
	mul.lo.s32 	%r87, %r6, 3;
	sub.s32 	%r135, %r86, %r87;
	add.s32 	%r134, %r7, 3;
	mul.lo.s32 	%r133, %r7, 3;
	mov.b32 	%r138, 0;
$L__BB0_4:
	.pragma "nounroll";
	add.s32 	%r89, %r134, -3;
	setp.lt.s32 	%p6, %r89, 0;
	setp.ge.s32 	%p7, %r89, %r72;
	or.pred  	%p8, %p6, %p7;
	@%p8 bra 	$L__BB0_6;
	cvt.u64.u32 	%rd9, %r133;
	add.s64 	%rd10, %rd2, %rd9;
	shl.b64 	%rd11, %rd10, 1;
	add.s64 	%rd12, %rd1, %rd11;
	ld.global.nc.u16 	%rs4, [%rd12];
	cvt.u32.u16 	%r90, %rs4;
	add.s32 	%r138, %r138, %r90;
$L__BB0_6:
	add.s32 	%r91, %r134, -2;
	setp.lt.s32 	%p9, %r91, 0;
	setp.ge.s32 	%p10, %r91, %r72;
	or.pred  	%p11, %p9, %p10;
	@%p11 bra 	$L__BB0_8;
	add.s32 	%r92, %r135, 3;
	cvt.u64.u32 	%rd13, %r92;
	add.s64 	%rd14, %rd2, %rd13;
	shl.b64 	%rd15, %rd14, 1;
	add.s64 	%rd16, %rd1, %rd15;
	ld.global.nc.u16 	%rs5, [%rd16];
	cvt.u32.u16 	%r93, %rs5;
	add.s32 	%r138, %r138, %r93;
$L__BB0_8:
	add.s32 	%r94, %r134, -1;
	setp.lt.s32 	%p12, %r94, 0;
	setp.ge.s32 	%p13, %r94, %r72;
	or.pred  	%p14, %p12, %p13;
	@%p14 bra 	$L__BB0_10;
	add.s32 	%r95, %r135, 6;
	cvt.u64.u32 	%rd17, %r95;
	add.s64 	%rd18, %rd2, %rd17;
	shl.b64 	%rd19, %rd18, 1;
	add.s64 	%rd20, %rd1, %rd19;
	ld.global.nc.u16 	%rs6, [%rd20];
	cvt.u32.u16 	%r96, %rs6;
	add.s32 	%r138, %r138, %r96;
$L__BB0_10:
	setp.lt.s32 	%p15, %r134, 0;
	setp.ge.s32 	%p16, %r134, %r72;
	or.pred  	%p17, %p15, %p16;
	@%p17 bra 	$L__BB0_12;
	add.s32 	%r97, %r135, 9;
	cvt.u64.u32 	%rd21, %r97;
	add.s64 	%rd22, %rd2, %rd21;
	shl.b64 	%rd23, %rd22, 1;
	add.s64 	%rd24, %rd1, %rd23;
	ld.global.nc.u16 	%rs7, [%rd24];
	cvt.u32.u16 	%r98, %rs7;
	add.s32 	%r138, %r138, %r98;
$L__BB0_12:
	add.s32 	%r99, %r134, 1;
	setp.lt.s32 	%p18, %r99, 0;
	setp.ge.s32 	%p19, %r99, %r72;
	or.pred  	%p20, %p18, %p19;
	@%p20 bra 	$L__BB0_14;
	add.s32 	%r100, %r135, 12;
	cvt.u64.u32 	%rd25, %r100;
	add.s64 	%rd26, %rd2, %rd25;
	shl.b64 	%rd27, %rd26, 1;
	add.s64 	%rd28, %rd1, %rd27;
	ld.global.nc.u16 	%rs8, [%rd28];
	cvt.u32.u16 	%r101, %rs8;
	add.s32 	%r138, %r138, %r101;
$L__BB0_14:
	add.s32 	%r102, %r134, 2;
	setp.lt.s32 	%p21, %r102, 0;
	setp.ge.s32 	%p22, %r102, %r72;
	or.pred  	%p23, %p21, %p22;
	@%p23 bra 	$L__BB0_16;
	add.s32 	%r103, %r135, 15;
	cvt.u64.u32 	%rd29, %r103;
	add.s64 	%rd30, %rd2, %rd29;
	shl.b64 	%rd31, %rd30, 1;
	add.s64 	%rd32, %rd1, %rd31;
	ld.global.nc.u16 	%rs9, [%rd32];
	cvt.u32.u16 	%r104, %rs9;
	add.s32 	%r138, %r138, %r104;
$L__BB0_16:
	add.s32 	%r105, %r134, 3;
	setp.lt.s32 	%p24, %r105, 0;
	setp.ge.s32 	%p25, %r105, %r72;
	or.pred  	%p26, %p24, %p25;
	@%p26 bra 	$L__BB0_18;
	add.s32 	%r106, %r135, 18;
	cvt.u64.u32 	%rd33, %r106;
	add.s64 	%rd34, %rd2, %rd33;
	shl.b64 	%rd35, %rd34, 1;
	add.s64 	%rd36, %rd1, %rd35;
	ld.global.nc.u16 	%rs10, [%rd36];
	cvt.u32.u16 	%r107, %rs10;
	add.s32 	%r138, %r138, %r107;
$L__BB0_18:
	add.s32 	%r108, %r134, 4;
	setp.lt.s32 	%p27, %r108, 0;
	setp.ge.s32 	%p28, %r108, %r72;
	or.pred  	%p29, %p27, %p28;
	@%p29 bra 	$L__BB0_20;
	add.s32 	%r109, %r135, 21;
	cvt.u64.u32 	%rd37, %r109;
	add.s64 	%rd38, %rd2, %rd37;
	shl.b64 	%rd39, %rd38, 1;
	add.s64 	%rd40, %rd1, %rd39;
	ld.global.nc.u16 	%rs11, [%rd40];
	cvt.u32.u16 	%r110, %rs11;
	add.s32 	%r138, %r138, %r110;
$L__BB0_20:
	add.s32 	%r136, %r136, 8;
	add.s32 	%r135, %r135, 24;
	add.s32 	%r134, %r134, 8;
	add.s32 	%r133, %r133, 24;
	setp.ne.s32 	%p30, %r136, 0;
	@%p30 bra 	$L__BB0_4;
$L__BB0_21:
	setp.eq.s32 	%p31, %r8, 0;
	@%p31 bra 	$L__BB0_42;
	and.b32  	%r42, %r73, 3;
	setp.lt.u32 	%p32, %r8, 4;
	@%p32 bra 	$L__BB0_32;
	add.s32 	%r43, %r7, %r155;
	setp.lt.s32 	%p33, %r43, 0;
	setp.ge.s32 	%p34, %r43, %r72;
	or.pred  	%p35, %p33, %p34;
	@%p35 bra 	$L__BB0_25;
	mul.lo.s32 	%r112, %r43, 3;
	cvt.u64.u32 	%rd41, %r112;
	add.s64 	%rd42, %rd2, %rd41;
	shl.b64 	%rd43, %rd42, 1;
	add.s64 	%rd44, %rd1, %rd43;
	ld.global.nc.u16 	%rs12, [%rd44];
	cvt.u32.u16 	%r113, %rs12;
	add.s32 	%r138, %r138, %r113;
$L__BB0_25:
	add.s32 	%r46, %r43, 1;
	setp.lt.s32 	%p36, %r46, 0;
	setp.ge.s32 	%p37, %r46, %r72;
	or.pred  	%p38, %p36, %p37;
	@%p38 bra 	$L__BB0_27;
	mul.lo.s32 	%r114, %r46, 3;
	cvt.u64.u32 	%rd45, %r114;
	add.s64 	%rd46, %rd2, %rd45;
	shl.b64 	%rd47, %rd46, 1;
	add.s64 	%rd48, %rd1, %rd47;
	ld.global.nc.u16 	%rs13, [%rd48];
	cvt.u32.u16 	%r115, %rs13;
	add.s32 	%r138, %r138, %r115;
$L__BB0_27:
	add.s32 	%r49, %r43, 2;
	setp.lt.s32 	%p39, %r49, 0;
	setp.ge.s32 	%p40, %r49, %r72;
	or.pred  	%p41, %p39, %p40;
	@%p41 bra 	$L__BB0_29;
	mul.lo.s32 	%r116, %r49, 3;
	cvt.u64.u32 	%rd49, %r116;
	add.s64 	%rd50, %rd2, %rd49;
	shl.b64 	%rd51, %rd50, 1;
	add.s64 	%rd52, %rd1, %rd51;
	ld.global.nc.u16 	%rs14, [%rd52];
	cvt.u32.u16 	%r117, %rs14;
	add.s32 	%r138, %r138, %r117;
$L__BB0_29:
	add.s32 	%r52, %r43, 3;
	setp.lt.s32 	%p42, %r52, 0;
	setp.ge.s32 	%p43, %r52, %r72;
	or.pred  	%p44, %p42, %p43;
	@%p44 bra 	$L__BB0_31;
	mul.lo.s32 	%r118, %r52, 3;
	cvt.u64.u32 	%rd53, %r118;
	add.s64 	%rd54, %rd2, %rd53;
	shl.b64 	%rd55, %rd54, 1;
	add.s64 	%rd56, %rd1, %rd55;
	ld.global.nc.u16 	%rs15, [%rd56];
	cvt.u32.u16 	%r119, %rs15;
	add.s32 	%r138, %r138, %r119;
$L__BB0_31:
	add.s32 	%r155, %r155, 4;
$L__BB0_32:
	setp.eq.s32 	%p45, %r42, 0;
	@%p45 bra 	$L__BB0_42;
	setp.eq.s32 	%p46, %r42, 1;
	@%p46 bra 	$L__BB0_39;
	add.s32 	%r59, %r7, %r155;
	setp.lt.s32 	%p47, %r59, 0;
	setp.ge.s32 	%p48, %r59, %r72;
	or.pred  	%p49, %p47, %p48;
	@%p49 bra 	$L__BB0_36;
	mul.lo.s32 	%r121, %r59, 3;
	cvt.u64.u32 	%rd57, %r121;
	add.s64 	%rd58, %rd2, %rd57;
	shl.b64 	%rd59, %rd58, 1;
	add.s64 	%rd60, %rd1, %rd59;
	ld.global.nc.u16 	%rs16, [%rd60];
	cvt.u32.u16 	%r122, %rs16;
	add.s32 	%r138, %r138, %r122;
$L__BB0_36:
	add.s32 	%r62, %r59, 1;
	setp.lt.s32 	%p50, %r62, 0;
	setp.ge.s32 	%p51, %r62, %r72;
	or.pred  	%p52, %p50, %p51;
	@%p52 bra 	$L__BB0_38;
	mul.lo.s32 	%r123, %r62, 3;
	cvt.u64.u32 	%rd61, %r123;
	add.s64 	%rd62, %rd2, %rd61;
	shl.b64 	%rd63, %rd62, 1;
	add.s64 	%rd64, %rd1, %rd63;
	ld.global.nc.u16 	%rs17, [%rd64];
	cvt.u32.u16 	%r124, %rs17;
	add.s32 	%r138, %r138, %r124;
$L__BB0_38:
	add.s32 	%r155, %r155, 2;
$L__BB0_39:
	and.b32  	%r125, %r73, 1;
	setp.eq.b32 	%p53, %r125, 1;
	not.pred 	%p54, %p53;
	@%p54 bra 	$L__BB0_42;
	add.s32 	%r69, %r7, %r155;
	setp.lt.s32 	%p55, %r69, 0;
	setp.ge.s32 	%p56, %r69, %r72;
	or.pred  	%p57, %p55, %p56;
	@%p57 bra 	$L__BB0_42;
	mul.lo.s32 	%r126, %r69, 3;
	cvt.u64.u32 	%rd65, %r126;
	add.s64 	%rd66, %rd2, %rd65;
	shl.b64 	%rd67, %rd66, 1;
	add.s64 	%rd68, %rd1, %rd67;
	ld.global.nc.u16 	%rs18, [%rd68];
	cvt.u32.u16 	%r127, %rs18;
	add.s32 	%r138, %r138, %r127;
$L__BB0_42:
	mul.hi.s32 	%r128, %r138, 2021161081;
	shr.u32 	%r129, %r128, 31;
	shr.u32 	%r130, %r128, 3;
	add.s32 	%r131, %r130, %r129;
	cvt.u16.u32 	%rs19, %r131;
$L__BB0_43:
	cvt.u64.u32 	%rd69, %r81;
	mad.lo.s32 	%r132, %r4, 3, %r1;
	cvt.u64.u32 	%rd70, %r132;
	mad.lo.s64 	%rd71, %rd3, %rd69, %rd70;
	cvta.to.global.u64 	%rd72, %rd5;
	shl.b64 	%rd73, %rd71, 1;
	add.s64 	%rd74, %rd72, %rd73;
	st.global.u16 	[%rd74], %rs19;
$L__BB0_44:
	ret;

}


// ===== COMPILED SASS (sm_100) =====

	.target	sm_100

	.elftype	@"ET_EXEC"


//--------------------- .note.nv.tkinfo           --------------------------
	.section	.note.nv.tkinfo,"",@"SHT_NOTE"
	.sectionflags	@"SHF_NOTE_NV_TKINFO"
	.tkinfo
        /*0018*/ 	.word	0x00000002
        /*0030*/ 	.string	""
        /*0030*/ 	.string	"ptxas"
        /*0030*/ 	.string	"Cuda compilation tools, release 13.0, V13.0.88"
        /*0030*/ 	.string	"Build cuda_13.0.r13.0/compiler.36424714_0"
        /*0030*/ 	.string	"-arch sm_100 -m 64 "



//--------------------- .note.nv.cuinfo           --------------------------
	.section	.note.nv.cuinfo,"",@"SHT_NOTE"
	.sectionflags	@"SHF_NOTE_NV_CUINFO"
        /*0018*/ 	.short	0x0002
        /*001a*/ 	.short	0x0064
        /*001c*/ 	.short	0x0082
	.zero		2


//--------------------- .nv.info                  --------------------------
	.section	.nv.info,"",@"SHT_CUDA_INFO"
	.align	4


	//----- nvinfo : EIATTR_REGCOUNT
	.align		4
        /*0000*/ 	.byte	0x04, 0x2f
        /*0002*/ 	.short	(.L_1 - .L_0)
	.align		4
.L_0:
        /*0004*/ 	.word	index@(_Z8kernel1bPKtiimmiPt)
        /*0008*/ 	.word	0x00000020


	//----- nvinfo : EIATTR_FRAME_SIZE
	.align		4
.L_1:
        /*000c*/ 	.byte	0x04, 0x11
        /*000e*/ 	.short	(.L_3 - .L_2)
	.align		4
.L_2:
        /*0010*/ 	.word	index@(_Z8kernel1bPKtiimmiPt)
        /*0014*/ 	.word	0x00000000


	//----- nvinfo : EIATTR_MIN_STACK_SIZE
	.align		4
.L_3:
        /*0018*/ 	.byte	0x04, 0x12
        /*001a*/ 	.short	(.L_5 - .L_4)
	.align		4
.L_4:
        /*001c*/ 	.word	index@(_Z8kernel1bPKtiimmiPt)
        /*0020*/ 	.word	0x00000000
.L_5:


//--------------------- .nv.compat                --------------------------
	.section	.nv.compat,"",@"SHT_CUDA_COMPAT_INFO"
	.align	4
        /*0000*/ 	.byte	0x02, 0x09, 0x00, 0x00, 0x02, 0x02, 0x01, 0x00, 0x02, 0x05, 0x05, 0x00, 0x03, 0x07, 0x01, 0x01
        /*0010*/ 	.byte	0x02, 0x03, 0x00, 0x00, 0x02, 0x06, 0x01, 0x00, 0x04, 0x0b, 0x08, 0x00, 0x09, 0x00, 0x00, 0x00
        /*0020*/ 	.byte	0x00, 0x00, 0x00, 0x00


//--------------------- .nv.info._Z8kernel1bPKtiimmiPt --------------------------
	.section	.nv.info._Z8kernel1bPKtiimmiPt,"",@"SHT_CUDA_INFO"
	.sectionflags	@""
	.align	4


	//----- nvinfo : EIATTR_CUDA_API_VERSION
	.align		4
        /*0000*/ 	.byte	0x04, 0x37
        /*0002*/ 	.short	(.L_7 - .L_6)
.L_6:
        /*0004*/ 	.word	0x00000082


	//----- nvinfo : EIATTR_KPARAM_INFO
	.align		4
.L_7:
        /*0008*/ 	.byte	0x04, 0x17
        /*000a*/ 	.short	(.L_9 - .L_8)
.L_8:
        /*000c*/ 	.word	0x00000000
        /*0010*/ 	.short	0x0006
        /*0012*/ 	.short	0x0028
        /*0014*/ 	.byte	0x00, 0xf5, 0x21, 0x00


	//----- nvinfo : EIATTR_KPARAM_INFO
	.align		4
.L_9:
        /*0018*/ 	.byte	0x04, 0x17
        /*001a*/ 	.short	(.L_11 - .L_10)
.L_10:
        /*001c*/ 	.word	0x00000000
        /*0020*/ 	.short	0x0005
        /*0022*/ 	.short	0x0020
        /*0024*/ 	.byte	0x00, 0xf0, 0x11, 0x00


	//----- nvinfo : EIATTR_KPARAM_INFO
	.align		4
.L_11:
        /*0028*/ 	.byte	0x04, 0x17
        /*002a*/ 	.short	(.L_13 - .L_12)
.L_12:
        /*002c*/ 	.word	0x00000000
        /*0030*/ 	.short	0x0004
        /*0032*/ 	.short	0x0018
        /*0034*/ 	.byte	0x00, 0xf0, 0x21, 0x00


	//----- nvinfo : EIATTR_KPARAM_INFO
	.align		4
.L_13:
        /*0038*/ 	.byte	0x04, 0x17
        /*003a*/ 	.short	(.L_15 - .L_14)
.L_14:
        /*003c*/ 	.word	0x00000000
        /*0040*/ 	.short	0x0003
        /*0042*/ 	.short	0x0010
        /*0044*/ 	.byte	0x00, 0xf0, 0x21, 0x00


	//----- nvinfo : EIATTR_KPARAM_INFO
	.align		4
.L_15:
        /*0048*/ 	.byte	0x04, 0x17
        /*004a*/ 	.short	(.L_17 - .L_16)
.L_16:
        /*004c*/ 	.word	0x00000000
        /*0050*/ 	.short	0x0002
        /*0052*/ 	.short	0x000c
        /*0054*/ 	.byte	0x00, 0xf0, 0x11, 0x00


	//----- nvinfo : EIATTR_KPARAM_INFO
	.align		4
.L_17:
        /*0058*/ 	.byte	0x04, 0x17
        /*005a*/ 	.short	(.L_19 - .L_18)
.L_18:
        /*005c*/ 	.word	0x00000000
        /*0060*/ 	.short	0x0001
        /*0062*/ 	.short	0x0008
        /*0064*/ 	.byte	0x00, 0xf0, 0x11, 0x00


	//----- nvinfo : EIATTR_KPARAM_INFO
	.align		4
.L_19:
        /*0068*/ 	.byte	0x04, 0x17
        /*006a*/ 	.short	(.L_21 - .L_20)
.L_20:
        /*006c*/ 	.word	0x00000000
        /*0070*/ 	.short	0x0000
        /*0072*/ 	.short	0x0000
        /*0074*/ 	.byte	0x00, 0xf5, 0x21, 0x00


	//----- nvinfo : EIATTR_SPARSE_MMA_MASK
	.align		4
.L_21:
        /*0078*/ 	.byte	0x03, 0x50
        /*007a*/ 	.short	0x0000


	//----- nvinfo : EIATTR_MAXREG_COUNT
	.align		4
        /*007c*/ 	.byte	0x03, 0x1b
        /*007e*/ 	.short	0x00ff


	//----- nvinfo : EIATTR_MERCURY_ISA_VERSION
	.align		4
        /*0080*/ 	.byte	0x03, 0x5f
        /*0082*/ 	.short	0x0101


	//----- nvinfo : EIATTR_VRC_CTA_INIT_COUNT
	.align		4
        /*0084*/ 	.byte	0x02, 0x4a
	.zero		1
	.zero		1


	//----- nvinfo : EIATTR_EXIT_INSTR_OFFSETS
	.align		4
        /*0088*/ 	.byte	0x04, 0x1c
        /*008a*/ 	.short	(.L_23 - .L_22)


	//   ....[0]....
.L_22:
        /*008c*/ 	.word	0x000000c0


	//   ....[1]....
        /*0090*/ 	.word	0x00000f40


	//----- nvinfo : EIATTR_CRS_STACK_SIZE
	.align		4
.L_23:
        /*0094*/ 	.byte	0x04, 0x1e
        /*0096*/ 	.short	(.L_25 - .L_24)
.L_24:
        /*0098*/ 	.word	0x00000000


	//----- nvinfo : EIATTR_CBANK_PARAM_SIZE
	.align		4
.L_25:
        /*009c*/ 	.byte	0x03, 0x19
        /*009e*/ 	.short	0x0030


	//----- nvinfo : EIATTR_PARAM_CBANK
	.align		4
        /*00a0*/ 	.byte	0x04, 0x0a
        /*00a2*/ 	.short	(.L_27 - .L_26)
	.align		4
.L_26:
        /*00a4*/ 	.word	index@(.nv.constant0._Z8kernel1bPKtiimmiPt)
        /*00a8*/ 	.short	0x0380
        /*00aa*/ 	.short	0x0030


	//----- nvinfo : EIATTR_SW_WAR
	.align		4
.L_27:
        /*00ac*/ 	.byte	0x04, 0x36
        /*00ae*/ 	.short	(.L_29 - .L_28)
.L_28:
        /*00b0*/ 	.word	0x00000008
.L_29:


//--------------------- .nv.callgraph             --------------------------
	.section	.nv.callgraph,"",@"SHT_CUDA_CALLGRAPH"
	.align	4
	.sectionentsize	8
	.align		4
        /*0000*/ 	.word	0x00000000
	.align		4
        /*0004*/ 	.word	0xffffffff
	.align		4
        /*0008*/ 	.word	0x00000000
	.align		4
        /*000c*/ 	.word	0xfffffffe
	.align		4
        /*0010*/ 	.word	0x00000000
	.align		4
        /*0014*/ 	.word	0xfffffffd
	.align		4
        /*0018*/ 	.word	0x00000000
	.align		4
        /*001c*/ 	.word	0xfffffffc


//--------------------- .text._Z8kernel1bPKtiimmiPt --------------------------
	.section	.text._Z8kernel1bPKtiimmiPt,"ax",@progbits
	.align	128
        .global         _Z8kernel1bPKtiimmiPt
        .type           _Z8kernel1bPKtiimmiPt,@function
        .size           _Z8kernel1bPKtiimmiPt,(.L_x_8 - _Z8kernel1bPKtiimmiPt)
        .other          _Z8kernel1bPKtiimmiPt,@"STO_CUDA_ENTRY STV_DEFAULT"
_Z8kernel1bPKtiimmiPt:
.text._Z8kernel1bPKtiimmiPt:
[----:B------:R-:W-:Y:S01]  /*0000*/  LDC R1, c[0x0][0x37c] ;  /* 0x0000df00ff017b82 */ /* 0x000fe20000000800 */
[----:B------:R-:W0:Y:S07]  /*0010*/  S2R R5, SR_TID.Z ;  /* 0x0000000000057919 */ /* 0x000e2e0000002300 */
[----:B------:R-:W1:Y:S01]  /*0020*/  LDC R2, c[0x0][0x364] ;  /* 0x0000d900ff027b82 */ /* 0x000e620000000800 */
[----:B------:R-:W2:Y:S01]  /*0030*/  LDCU.64 UR6, c[0x0][0x388] ;  /* 0x00007100ff0677ac */ /* 0x000ea20008000a00 */
[----:B------:R-:W1:Y:S06]  /*0040*/  S2R R3, SR_TID.Y ;  /* 0x0000000000037919 */ /* 0x000e6c0000002200 */
[----:B------:R-:W0:Y:S08]  /*0050*/  S2UR UR5, SR_CTAID.Z ;  /* 0x00000000000579c3 */ /* 0x000e300000002700 */
[----:B------:R-:W0:Y:S08]  /*0060*/  LDC R0, c[0x0][0x368] ;  /* 0x0000da00ff007b82 */ /* 0x000e300000000800 */
[----:B------:R-:W1:Y:S01]  /*0070*/  S2UR UR4, SR_CTAID.Y ;  /* 0x00000000000479c3 */ /* 0x000e620000002600 */
[----:B0-----:R-:W-:-:S05]  /*0080*/  IMAD R0, R0, UR5, R5 ;  /* 0x0000000500007c24 */ /* 0x001fca000f8e0205 */
[----:B--2---:R-:W-:Y:S01]  /*0090*/  ISETP.GE.AND P0, PT, R0, UR7, PT ;  /* 0x0000000700007c0c */ /* 0x004fe2000bf06270 */
[----:B-1----:R-:W-:-:S05]  /*00a0*/  IMAD R2, R2, UR4, R3 ;  /* 0x0000000402027c24 */ /* 0x002fca000f8e0203 */
[----:B------:R-:W-:-:S13]  /*00b0*/  ISETP.GE.OR P0, PT, R2, UR6, P0 ;  /* 0x0000000602007c0c */ /* 0x000fda0008706670 */
[----:B------:R-:W-:Y:S05]  /*00c0*/  @P0 EXIT ;  /* 0x000000000000094d */ /* 0x000fea0003800000 */
[----:B------:R-:W0:Y:S01]  /*00d0*/  LDCU UR5, c[0x0][0x3a0] ;  /* 0x00007400ff0577ac */ /* 0x000e220008000800 */
[----:B------:R-:W1:Y:S01]  /*00e0*/  S2R R12, SR_CTAID.X ;  /* 0x00000000000c7919 */ /* 0x000e620000002500 */
[----:B------:R-:W-:Y:S01]  /*00f0*/  PRMT R6, RZ, 0x7610, R6 ;  /* 0x00007610ff067816 */ /* 0x000fe20000000006 */
[----:B------:R-:W2:Y:S01]  /*0100*/  LDCU.64 UR10, c[0x0][0x358] ;  /* 0x00006b00ff0a77ac */ /* 0x000ea20008000a00 */
[----:B0-----:R-:W-:-:S09]  /*0110*/  UISETP.GE.AND UP0, UPT, UR5, 0x1, UPT ;  /* 0x000000010500788c */ /* 0x001fd2000bf06270 */
[----:B--2---:R-:W-:Y:S05]  /*0120*/  BRA.U !UP0, `(.L_x_0) ;  /* 0x0000000d08607547 */ /* 0x004fea000b800000 */
[----:B------:R-:W1:Y:S01]  /*0130*/  LDCU.64 UR12, c[0x0][0x398] ;  /* 0x00007300ff0c77ac */ /* 0x000e620008000a00 */
[----:B------:R-:W-:Y:S02]  /*0140*/  IMAD.MOV.U32 R13, RZ, RZ, RZ ;  /* 0x000000ffff0d7224 */ /* 0x000fe400078e00ff */
[----:B------:R-:W-:Y:S01]  /*0150*/  IMAD.MOV.U32 R4, RZ, RZ, RZ ;  /* 0x000000ffff047224 */ /* 0x000fe200078e00ff */
[----:B------:R-:W-:Y:S02]  /*0160*/  UISETP.GE.U32.AND UP1, UPT, UR5, 0x8, UPT ;  /* 0x000000080500788c */ /* 0x000fe4000bf26070 */
[----:B------:R-:W-:Y:S02]  /*0170*/  USHF.R.U32.HI UR7, URZ, 0x1, UR5 ;  /* 0x00000001ff077899 */ /* 0x000fe40008011605 */
[----:B------:R-:W-:Y:S01]  /*0180*/  ULOP3.LUT UR8, UR5, 0x7, URZ, 0xc0, !UPT ;  /* 0x0000000705087892 */ /* 0x000fe2000f8ec0ff */
[----:B------:R-:W-:-:S03]  /*0190*/  UMOV UR4, URZ ;  /* 0x000000ff00047c82 */ /* 0x000fc60008000000 */
[----:B------:R-:W-:Y:S01]  /*01a0*/  VIADD R5, R2, -UR7 ;  /* 0x8000000702057c36 */ /* 0x000fe20008000000 */
[----:B------:R-:W-:Y:S01]  /*01b0*/  UISETP.NE.AND UP0, UPT, UR8, URZ, UPT ;  /* 0x000000ff0800728c */ /* 0x000fe2000bf05270 */
[----:B-1----:R-:W-:-:S04]  /*01c0*/  IMAD.WIDE.U32 R14, R0, UR12, R12 ;  /* 0x0000000c000e7c25 */ /* 0x002fc8000f8e000c */
[----:B------:R-:W-:Y:S01]  /*01d0*/  IMAD R3, R0, UR13, R15 ;  /* 0x0000000d00037c24 */ /* 0x000fe2000f8e020f */
[----:B------:R-:W-:Y:S06]  /*01e0*/  BRA.U !UP1, `(.L_x_1) ;  /* 0x0000000509987547 */ /* 0x000fec000b800000 */
[----:B------:R-:W-:Y:S01]  /*01f0*/  IADD3 R6, PT, PT, -R2, UR7, RZ ;  /* 0x0000000702067c10 */ /* 0x000fe2000fffe1ff */
[----:B------:R-:W-:Y:S01]  /*0200*/  ULOP3.LUT UR4, UR5, 0x7ffffff8, URZ, 0xc0, !UPT ;  /* 0x7ffffff805047892 */ /* 0x000fe2000f8ec0ff */
[C---:B------:R-:W-:Y:S01]  /*0210*/  VIADD R22, R5.reuse, 0x3 ;  /* 0x0000000305167836 */ /* 0x040fe20000000000 */
[----:B------:R-:W0:Y:S01]  /*0220*/  LDCU UR6, c[0x0][0x388] ;  /* 0x00007100ff0677ac */ /* 0x000e220008000800 */
[----:B------:R-:W-:Y:S02]  /*0230*/  IMAD R7, R5, 0x3, RZ ;  /* 0x0000000305077824 */ /* 0x000fe400078e02ff */
[----:B------:R-:W-:Y:S01]  /*0240*/  IMAD.MOV.U32 R4, RZ, RZ, RZ ;  /* 0x000000ffff047224 */ /* 0x000fe200078e00ff */
[----:B------:R-:W-:Y:S01]  /*0250*/  UIADD3 UR5, UPT, UPT, -UR4, URZ, URZ ;  /* 0x000000ff04057290 */ /* 0x000fe2000fffe1ff */
[----:B------:R-:W-:-:S11]  /*0260*/  IMAD R6, R6, -0x3, RZ ;  /* 0xfffffffd06067824 */ /* 0x000fd600078e02ff */
.L_x_2:
[----:B------:R-:W-:-:S05]  /*0270*/  VIADD R8, R22, 0xfffffffd ;  /* 0xfffffffd16087836 */ /* 0x000fca0000000000 */
[----:B0-----:R-:W-:-:S04]  /*0280*/  ISETP.GE.AND P0, PT, R8, UR6, PT ;  /* 0x0000000608007c0c */ /* 0x001fc8000bf06270 */
[----:B------:R-:W-:-:S13]  /*0290*/  ISETP.LT.OR P0, PT, R8, RZ, P0 ;  /* 0x000000ff0800720c */ /* 0x000fda0000701670 */
[----:B------:R-:W0:Y:S01]  /*02a0*/  @!P0 LDC.64 R10, c[0x0][0x380] ;  /* 0x0000e000ff0a8b82 */ /* 0x000e220000000a00 */
[----:B------:R-:W-:-:S05]  /*02b0*/  @!P0 IADD3 R8, P1, PT, R7, R14, RZ ;  /* 0x0000000e07088210 */ /* 0x000fca0007f3e0ff */
[----:B------:R-:W-:Y:S01]  /*02c0*/  @!P0 IMAD.X R9, RZ, RZ, R3, P1 ;  /* 0x000000ffff098224 */ /* 0x000fe200008e0603 */
[----:B0-----:R-:W-:-:S04]  /*02d0*/  @!P0 LEA R10, P1, R8, R10, 0x1 ;  /* 0x0000000a080a8211 */ /* 0x001fc800078208ff */
[----:B------:R-:W-:-:S06]  /*02e0*/  @!P0 LEA.HI.X R11, R8, R11, R9, 0x1, P1 ;  /* 0x0000000b080b8211 */ /* 0x000fcc00008f0c09 */
[----:B------:R0:W2:Y:S01]  /*02f0*/  @!P0 LDG.E.U16.CONSTANT R11, desc[UR10][R10.64] ;  /* 0x0000000a0a0b8981 */ /* 0x0000a2000c1e9500 */
[C---:B------:R-:W-:Y:S01]  /*0300*/  VIADD R8, R22.reuse, 0xfffffffe ;  /* 0xfffffffe16087836 */ /* 0x040fe20000000000 */
[C---:B------:R-:W-:Y:S01]  /*0310*/  ISETP.GE.AND P4, PT, R22.reuse, UR6, PT ;  /* 0x0000000616007c0c */ /* 0x040fe2000bf86270 */
[C---:B------:R-:W-:Y:S02]  /*0320*/  VIADD R9, R22.reuse, 0xffffffff ;  /* 0xffffffff16097836 */ /* 0x040fe40000000000 */
[----:B------:R-:W-:Y:S01]  /*0330*/  VIADD R18, R22, 0x1 ;  /* 0x0000000116127836 */ /* 0x000fe20000000000 */
[----:B------:R-:W-:Y:S01]  /*0340*/  ISETP.GE.AND P6, PT, R8, UR6, PT ;  /* 0x0000000608007c0c */ /* 0x000fe2000bfc6270 */
[----:B------:R-:W-:Y:S01]  /*0350*/  VIADD R25, R22, 0x3 ;  /* 0x0000000316197836 */ /* 0x000fe20000000000 */
[C---:B------:R-:W-:Y:S02]  /*0360*/  ISETP.GE.AND P5, PT, R9.reuse, UR6, PT ;  /* 0x0000000609007c0c */ /* 0x040fe4000bfa6270 */
[----:B------:R-:W-:Y:S01]  /*0370*/  ISETP.LT.OR P6, PT, R8, RZ, P6 ;  /* 0x000000ff0800720c */ /* 0x000fe200037c1670 */
[----:B0-----:R-:W-:Y:S01]  /*0380*/  VIADD R10, R22, 0x2 ;  /* 0x00000002160a7836 */ /* 0x001fe20000000000 */
[----:B------:R-:W-:-:S02]  /*0390*/  ISETP.LT.OR P5, PT, R9, RZ, P5 ;  /* 0x000000ff0900720c */ /* 0x000fc40002fa1670 */
[----:B------:R-:W-:Y:S02]  /*03a0*/  ISETP.LT.OR P4, PT, R22, RZ, P4 ;  /* 0x000000ff1600720c */ /* 0x000fe40002781670 */
[----:B------:R-:W-:Y:S02]  /*03b0*/  ISETP.GE.AND P3, PT, R18, UR6, PT ;  /* 0x0000000612007c0c */ /* 0x000fe4000bf66270 */
[----:B------:R-:W-:Y:S02]  /*03c0*/  ISETP.GE.AND P2, PT, R10, UR6, PT ;  /* 0x000000060a007c0c */ /* 0x000fe4000bf46270 */
[----:B------:R-:W-:Y:S02]  /*03d0*/  ISETP.LT.OR P3, PT, R18, RZ, P3 ;  /* 0x000000ff1200720c */ /* 0x000fe40001f61670 */
[----:B------:R-:W-:Y:S01]  /*03e0*/  ISETP.LT.OR P2, PT, R10, RZ, P2 ;  /* 0x000000ff0a00720c */ /* 0x000fe20001741670 */
[----:B------:R-:W0:Y:S01]  /*03f0*/  @!P6 LDC.64 R8, c[0x0][0x380] ;  /* 0x0000e000ff08eb82 */ /* 0x000e220000000a00 */
[----:B------:R-:W-:Y:S01]  /*0400*/  @!P6 VIADD R21, R6, 0x3 ;  /* 0x000000030615e836 */ /* 0x000fe20000000000 */
[----:B------:R-:W-:-:S04]  /*0410*/  P2R R23, PR, RZ, 0x40 ;  /* 0x00000040ff177803 */ /* 0x000fc80000000000 */
[----:B------:R-:W-:Y:S02]  /*0420*/  @!P6 IADD3 R21, P1, PT, R21, R14, RZ ;  /* 0x0000000e1515e210 */ /* 0x000fe40007f3e0ff */
[----:B------:R-:W1:Y:S03]  /*0430*/  @!P5 LDC.64 R16, c[0x0][0x380] ;  /* 0x0000e000ff10db82 */ /* 0x000e660000000a00 */
[----:B------:R-:W-:Y:S02]  /*0440*/  @!P6 IMAD.X R24, RZ, RZ, R3, P1 ;  /* 0x000000ffff18e224 */ /* 0x000fe400008e0603 */
[----:B------:R-:W-:-:S03]  /*0450*/  @!P2 VIADD R27, R6, 0xf ;  /* 0x0000000f061ba836 */ /* 0x000fc60000000000 */
[----:B------:R-:W3:Y:S01]  /*0460*/  @!P4 LDC.64 R18, c[0x0][0x380] ;  /* 0x0000e000ff12cb82 */ /* 0x000ee20000000a00 */
[----:B--2---:R-:W-:Y:S01]  /*0470*/  @!P0 IMAD.IADD R4, R4, 0x1, R11 ;  /* 0x0000000104048824 */ /* 0x004fe200078e020b */
[----:B0-----:R-:W-:Y:S01]  /*0480*/  @!P6 LEA R8, P0, R21, R8, 0x1 ;  /* 0x000000081508e211 */ /* 0x001fe200078008ff */
[----:B------:R-:W-:-:S03]  /*0490*/  @!P5 VIADD R11, R6, 0x6 ;  /* 0x00000006060bd836 */ /* 0x000fc60000000000 */
[----:B------:R-:W-:Y:S01]  /*04a0*/  @!P6 LEA.HI.X R9, R21, R9, R24, 0x1, P0 ;  /* 0x000000091509e211 */ /* 0x000fe200000f0c18 */
[----:B------:R-:W-:Y:S01]  /*04b0*/  @!P4 VIADD R21, R6, 0x9 ;  /* 0x000000090615c836 */ /* 0x000fe20000000000 */
[----:B------:R-:W-:Y:S02]  /*04c0*/  @!P5 IADD3 R20, P1, PT, R11, R14, RZ ;  /* 0x0000000e0b14d210 */ /* 0x000fe40007f3e0ff */
[----:B------:R-:W0:Y:S02]  /*04d0*/  @!P3 LDC.64 R10, c[0x0][0x380] ;  /* 0x0000e000ff0abb82 */ /* 0x000e240000000a00 */
[----:B-1----:R-:W-:Y:S01]  /*04e0*/  @!P5 LEA R16, P0, R20, R16, 0x1 ;  /* 0x000000101410d211 */ /* 0x002fe200078008ff */
[----:B------:R-:W-:Y:S01]  /*04f0*/  @!P5 IMAD.X R24, RZ, RZ, R3, P1 ;  /* 0x000000ffff18d224 */ /* 0x000fe200008e0603 */
[----:B------:R-:W-:-:S04]  /*0500*/  ISETP.GE.AND P1, PT, R25, UR6, PT ;  /* 0x0000000619007c0c */ /* 0x000fc8000bf26270 */
[----:B------:R-:W-:Y:S02]  /*0510*/  @!P5 LEA.HI.X R17, R20, R17, R24, 0x1, P0 ;  /* 0x000000111411d211 */ /* 0x000fe400000f0c18 */
[----:B------:R-:W-:Y:S02]  /*0520*/  @!P4 IADD3 R24, P0, PT, R21, R14, RZ ;  /* 0x0000000e1518c210 */ /* 0x000fe40007f1e0ff */
[----:B------:R-:W-:Y:S01]  /*0530*/  ISETP.LT.OR P1, PT, R25, RZ, P1 ;  /* 0x000000ff1900720c */ /* 0x000fe20000f21670 */
[----:B------:R-:W-:Y:S01]  /*0540*/  @!P3 VIADD R25, R6, 0xc ;  /* 0x0000000c0619b836 */ /* 0x000fe20000000000 */
[----:B------:R-:W1:Y:S01]  /*0550*/  @!P2 LDC.64 R20, c[0x0][0x380] ;  /* 0x0000e000ff14ab82 */ /* 0x000e620000000a00 */
[----:B------:R-:W-:Y:S01]  /*0560*/  @!P4 IMAD.X R26, RZ, RZ, R3, P0 ;  /* 0x000000ffff1ac224 */ /* 0x000fe200000e0603 */
[C---:B---3--:R-:W-:Y:S01]  /*0570*/  @!P4 LEA R18, P0, R24.reuse, R18, 0x1 ;  /* 0x000000121812c211 */ /* 0x048fe200078008ff */
[----:B------:R-:W2:Y:S03]  /*0580*/  @!P5 LDG.E.U16.CONSTANT R17, desc[UR10][R16.64] ;  /* 0x0000000a1011d981 */ /* 0x000ea6000c1e9500 */
[----:B------:R-:W-:-:S02]  /*0590*/  @!P4 LEA.HI.X R19, R24, R19, R26, 0x1, P0 ;  /* 0x000000131813c211 */ /* 0x000fc400000f0c1a */
[----:B------:R-:W-:-:S04]  /*05a0*/  @!P3 IADD3 R25, P0, PT, R25, R14, RZ ;  /* 0x0000000e1919b210 */ /* 0x000fc80007f1e0ff */
[----:B------:R-:W3:Y:S01]  /*05b0*/  @!P4 LDG.E.U16.CONSTANT R19, desc[UR10][R18.64] ;  /* 0x0000000a1213c981 */ /* 0x000ee2000c1e9500 */
[----:B------:R-:W-:Y:S01]  /*05c0*/  @!P3 IMAD.X R26, RZ, RZ, R3, P0 ;  /* 0x000000ffff1ab224 */ /* 0x000fe200000e0603 */
[----:B0-----:R-:W-:-:S04]  /*05d0*/  @!P3 LEA R24, P0, R25, R10, 0x1 ;  /* 0x0000000a1918b211 */ /* 0x001fc800078008ff */
[----:B------:R-:W-:Y:S02]  /*05e0*/  @!P3 LEA.HI.X R25, R25, R11, R26, 0x1, P0 ;  /* 0x0000000b1919b211 */ /* 0x000fe400000f0c1a */
[----:B------:R-:W0:Y:S01]  /*05f0*/  @!P1 LDC.64 R10, c[0x0][0x380] ;  /* 0x0000e000ff0a9b82 */ /* 0x000e220000000a00 */
[----:B------:R-:W-:-:S03]  /*0600*/  @!P2 IADD3 R27, P0, PT, R27, R14, RZ ;  /* 0x0000000e1b1ba210 */ /* 0x000fc60007f1e0ff */
[----:B------:R-:W4:Y:S02]  /*0610*/  @!P3 LDG.E.U16.CONSTANT R25, desc[UR10][R24.64] ;  /* 0x0000000a1819b981 */ /* 0x000f24000c1e9500 */
[----:B------:R-:W-:Y:S01]  /*0620*/  @!P2 IMAD.X R26, RZ, RZ, R3, P0 ;  /* 0x000000ffff1aa224 */ /* 0x000fe200000e0603 */
[----:B-1----:R-:W-:-:S04]  /*0630*/  @!P2 LEA R20, P0, R27, R20, 0x1 ;  /* 0x000000141b14a211 */ /* 0x002fc800078008ff */
[----:B------:R-:W-:Y:S01]  /*0640*/  @!P2 LEA.HI.X R21, R27, R21, R26, 0x1, P0 ;  /* 0x000000151b15a211 */ /* 0x000fe200000f0c1a */
[----:B------:R-:W-:-:S05]  /*0650*/  @!P1 VIADD R27, R6, 0x12 ;  /* 0x00000012061b9836 */ /* 0x000fca0000000000 */
[----:B------:R-:W-:Y:S01]  /*0660*/  @!P1 IADD3 R27, P0, PT, R27, R14, RZ ;  /* 0x0000000e1b1b9210 */ /* 0x000fe20007f1e0ff */
[----:B------:R-:W5:Y:S04]  /*0670*/  @!P2 LDG.E.U16.CONSTANT R21, desc[UR10][R20.64] ;  /* 0x0000000a1415a981 */ /* 0x000f68000c1e9500 */
[----:B------:R-:W-:Y:S01]  /*0680*/  @!P1 IMAD.X R28, RZ, RZ, R3, P0 ;  /* 0x000000ffff1c9224 */ /* 0x000fe200000e0603 */
[----:B0-----:R-:W-:Y:S01]  /*0690*/  @!P1 LEA R26, P0, R27, R10, 0x1 ;  /* 0x0000000a1b1a9211 */ /* 0x001fe200078008ff */
[----:B------:R-:W-:-:S03]  /*06a0*/  VIADD R10, R22, 0x4 ;  /* 0x00000004160a7836 */ /* 0x000fc60000000000 */
[----:B------:R-:W-:Y:S02]  /*06b0*/  @!P1 LEA.HI.X R27, R27, R11, R28, 0x1, P0 ;  /* 0x0000000b1b1b9211 */ /* 0x000fe400000f0c1c */
[----:B------:R-:W-:-:S04]  /*06c0*/  ISETP.GE.AND P0, PT, R10, UR6, PT ;  /* 0x000000060a007c0c */ /* 0x000fc8000bf06270 */
[----:B------:R-:W-:Y:S01]  /*06d0*/  ISETP.LT.OR P0, PT, R10, RZ, P0 ;  /* 0x000000ff0a00720c */ /* 0x000fe20000701670 */
[----:B------:R-:W5:-:S12]  /*06e0*/  @!P1 LDG.E.U16.CONSTANT R27, desc[UR10][R26.64] ;  /* 0x0000000a1a1b9981 */ /* 0x000f58000c1e9500 */
[----:B------:R-:W-:-:S05]  /*06f0*/  @!P0 VIADD R11, R6, 0x15 ;  /* 0x00000015060b8836 */ /* 0x000fca0000000000 */
[----:B------:R-:W-:Y:S02]  /*0700*/  @!P0 IADD3 R28, P6, PT, R11, R14, RZ ;  /* 0x0000000e0b1c8210 */ /* 0x000fe40007fde0ff */
[----:B------:R-:W0:Y:S03]  /*0710*/  @!P0 LDC.64 R10, c[0x0][0x380] ;  /* 0x0000e000ff0a8b82 */ /* 0x000e260000000a00 */
[----:B------:R-:W-:Y:S01]  /*0720*/  @!P0 IMAD.X R29, RZ, RZ, R3, P6 ;  /* 0x000000ffff1d8224 */ /* 0x000fe200030e0603 */
[----:B0-----:R-:W-:-:S04]  /*0730*/  @!P0 LEA R10, P6, R28, R10, 0x1 ;  /* 0x0000000a1c0a8211 */ /* 0x001fc800078c08ff */
[----:B------:R-:W-:Y:S02]  /*0740*/  @!P0 LEA.HI.X R11, R28, R11, R29, 0x1, P6 ;  /* 0x0000000b1c0b8211 */ /* 0x000fe400030f0c1d */
[----:B------:R-:W-:-:S04]  /*0750*/  ISETP.NE.AND P6, PT, R23, RZ, PT ;  /* 0x000000ff1700720c */ /* 0x000fc80003fc5270 */
[----:B------:R-:W5:Y:S09]  /*0760*/  @!P0 LDG.E.U16.CONSTANT R11, desc[UR10][R10.64] ;  /* 0x0000000a0a0b8981 */ /* 0x000f72000c1e9500 */
[----:B------:R-:W2:Y:S01]  /*0770*/  @!P6 LDG.E.U16.CONSTANT R9, desc[UR10][R8.64] ;  /* 0x0000000a0809e981 */ /* 0x000ea2000c1e9500 */
[----:B------:R-:W-:-:S04]  /*0780*/  UIADD3 UR5, UPT, UPT, UR5, 0x8, URZ ;  /* 0x0000000805057890 */ /* 0x000fc8000fffe0ff */
[----:B------:R-:W-:Y:S01]  /*0790*/  UISETP.NE.AND UP1, UPT, UR5, URZ, UPT ;  /* 0x000000ff0500728c */ /* 0x000fe2000bf25270 */
[----:B------:R-:W-:Y:S02]  /*07a0*/  VIADD R22, R22, 0x8 ;  /* 0x0000000816167836 */ /* 0x000fe40000000000 */
[----:B------:R-:W-:Y:S02]  /*07b0*/  VIADD R7, R7, 0x18 ;  /* 0x0000001807077836 */ /* 0x000fe40000000000 */
[----:B------:R-:W-:Y:S02]  /*07c0*/  VIADD R6, R6, 0x18 ;  /* 0x0000001806067836 */ /* 0x000fe40000000000 */
[----:B--2---:R-:W-:-:S04]  /*07d0*/  @!P6 IMAD.IADD R4, R4, 0x1, R9 ;  /* 0x000000010404e824 */ /* 0x004fc800078e0209 */
[----:B------:R-:W-:-:S04]  /*07e0*/  @!P5 IMAD.IADD R4, R4, 0x1, R17 ;  /* 0x000000010404d824 */ /* 0x000fc800078e0211 */
[----:B---3--:R-:W-:-:S04]  /*07f0*/  @!P4 IMAD.IADD R4, R4, 0x1, R19 ;  /* 0x000000010404c824 */ /* 0x008fc800078e0213 */
[----:B----4-:R-:W-:-:S04]  /*0800*/  @!P3 IMAD.IADD R4, R4, 0x1, R25 ;  /* 0x000000010404b824 */ /* 0x010fc800078e0219 */
[----:B-----5:R-:W-:-:S04]  /*0810*/  @!P2 IMAD.IADD R4, R4, 0x1, R21 ;  /* 0x000000010404a824 */ /* 0x020fc800078e0215 */
[----:B------:R-:W-:-:S04]  /*0820*/  @!P1 IMAD.IADD R4, R4, 0x1, R27 ;  /* 0x0000000104049824 */ /* 0x000fc800078e021b */
[----:B------:R-:W-:Y:S01]  /*0830*/  @!P0 IMAD.IADD R4, R4, 0x1, R11 ;  /* 0x0000000104048824 */ /* 0x000fe200078e020b */
[----:B------:R-:W-:Y:S06]  /*0840*/  BRA.U UP1, `(.L_x_2) ;  /* 0xfffffff901887547 */ /* 0x000fec000b83ffff */
.L_x_1:
[----:B------:R-:W-:Y:S05]  /*0850*/  BRA.U !UP0, `(.L_x_3) ;  /* 0x0000000508847547 */ /* 0x000fea000b800000 */
[----:B------:R-:W0:Y:S01]  /*0860*/  LDCU UR5, c[0x0][0x3a0] ;  /* 0x00007400ff0577ac */ /* 0x000e220008000800 */
[----:B------:R-:W-:Y:S02]  /*0870*/  UISETP.GE.U32.AND UP0, UPT, UR8, 0x4, UPT ;  /* 0x000000040800788c */ /* 0x000fe4000bf06070 */
[----:B0-----:R-:W-:-:S04]  /*0880*/  ULOP3.LUT UR7, UR5, 0x3, URZ, 0xc0, !UPT ;  /* 0x0000000305077892 */ /* 0x001fc8000f8ec0ff */
[----:B------:R-:W-:-:S03]  /*0890*/  UISETP.NE.AND UP1, UPT, UR7, URZ, UPT ;  /* 0x000000ff0700728c */ /* 0x000fc6000bf25270 */
[----:B------:R-:W-:Y:S08]  /*08a0*/  BRA.U !UP0, `(.L_x_4) ;  /* 0x0000000108c07547 */ /* 0x000ff0000b800000 */
[----:B------:R-:W-:-:S04]  /*08b0*/  VIADD R18, R5, UR4 ;  /* 0x0000000405127c36 */ /* 0x000fc80008000000 */
[C---:B------:R-:W-:Y:S01]  /*08c0*/  VIADD R6, R18.reuse, 0x1 ;  /* 0x0000000112067836 */ /* 0x040fe20000000000 */
[C---:B------:R-:W-:Y:S01]  /*08d0*/  ISETP.GE.AND P0, PT, R18.reuse, UR6, PT ;  /* 0x0000000612007c0c */ /* 0x040fe2000bf06270 */
[----:B------:R-:W-:-:S03]  /*08e0*/  VIADD R7, R18, 0x2 ;  /* 0x0000000212077836 */ /* 0x000fc60000000000 */
[----:B------:R-:W-:Y:S02]  /*08f0*/  ISETP.LT.OR P0, PT, R18, RZ, P0 ;  /* 0x000000ff1200720c */ /* 0x000fe40000701670 */
[C---:B------:R-:W-:Y:S02]  /*0900*/  ISETP.GE.AND P1, PT, R6.reuse, UR6, PT ;  /* 0x0000000606007c0c */ /* 0x040fe4000bf26270 */
[C---:B------:R-:W-:Y:S02]  /*0910*/  ISETP.GE.AND P2, PT, R7.reuse, UR6, PT ;  /* 0x0000000607007c0c */ /* 0x040fe4000bf46270 */
[----:B------:R-:W-:Y:S01]  /*0920*/  ISETP.LT.OR P1, PT, R6, RZ, P1 ;  /* 0x000000ff0600720c */ /* 0x000fe20000f21670 */
[----:B------:R-:W-:Y:S01]  /*0930*/  VIADD R6, R18, 0x3 ;  /* 0x0000000312067836 */ /* 0x000fe20000000000 */
[----:B------:R-:W-:-:S04]  /*0940*/  ISETP.LT.OR P2, PT, R7, RZ, P2 ;  /* 0x000000ff0700720c */ /* 0x000fc80001741670 */
[----:B------:R-:W-:Y:S01]  /*0950*/  ISETP.GE.AND P3, PT, R6, UR6, PT ;  /* 0x0000000606007c0c */ /* 0x000fe2000bf66270 */
[----:B------:R-:W0:Y:S01]  /*0960*/  @!P0 LDC.64 R10, c[0x0][0x380] ;  /* 0x0000e000ff0a8b82 */ /* 0x000e220000000a00 */
[----:B------:R-:W-:Y:S02]  /*0970*/  @!P0 IMAD R21, R18, 0x3, RZ ;  /* 0x0000000312158824 */ /* 0x000fe400078e02ff */
[----:B------:R-:W-:-:S03]  /*0980*/  ISETP.LT.OR P3, PT, R6, RZ, P3 ;  /* 0x000000ff0600720c */ /* 0x000fc60001f61670 */
[----:B------:R-:W-:Y:S01]  /*0990*/  @!P1 IMAD.MOV.U32 R19, RZ, RZ, 0x3 ;  /* 0x00000003ff139424 */ /* 0x000fe200078e00ff */
[-C--:B------:R-:W-:Y:S01]  /*09a0*/  @!P0 IADD3 R20, P4, PT, R21, R14.reuse, RZ ;  /* 0x0000000e15148210 */ /* 0x080fe20007f9e0ff */
[----:B------:R-:W1:Y:S01]  /*09b0*/  @!P1 LDC.64 R16, c[0x0][0x380] ;  /* 0x0000e000ff109b82 */ /* 0x000e620000000a00 */
[----:B------:R-:W-:Y:S02]  /*09c0*/  @!P2 IMAD.MOV.U32 R21, RZ, RZ, 0x3 ;  /* 0x00000003ff15a424 */ /* 0x000fe400078e00ff */
[C---:B------:R-:W-:Y:S02]  /*09d0*/  @!P1 IMAD R19, R18.reuse, R19, 0x3 ;  /* 0x0000000312139424 */ /* 0x040fe400078e0213 */
[----:B------:R-:W-:Y:S02]  /*09e0*/  @!P0 IMAD.X R22, RZ, RZ, R3, P4 ;  /* 0x000000ffff168224 */ /* 0x000fe400020e0603 */
[----:B------:R-:W-:Y:S01]  /*09f0*/  @!P2 IMAD R21, R18, R21, 0x6 ;  /* 0x000000061215a424 */ /* 0x000fe200078e0215 */
[----:B------:R-:W2:Y:S01]  /*0a00*/  @!P2 LDC.64 R8, c[0x0][0x380] ;  /* 0x0000e000ff08ab82 */ /* 0x000ea20000000a00 */
[----:B------:R-:W-:Y:S01]  /*0a10*/  @!P1 IADD3 R19, P5, PT, R19, R14, RZ ;  /* 0x0000000e13139210 */ /* 0x000fe20007fbe0ff */
[----:B------:R-:W-:-:S06]  /*0a20*/  @!P3 IMAD.MOV.U32 R23, RZ, RZ, 0x3 ;  /* 0x00000003ff17b424 */ /* 0x000fcc00078e00ff */
[----:B------:R-:W3:Y:S01]  /*0a30*/  @!P3 LDC.64 R6, c[0x0][0x380] ;  /* 0x0000e000ff06bb82 */ /* 0x000ee20000000a00 */
[----:B0-----:R-:W-:-:S04]  /*0a40*/  @!P0 LEA R10, P4, R20, R10, 0x1 ;  /* 0x0000000a140a8211 */ /* 0x001fc800078808ff */
[----:B------:R-:W-:Y:S01]  /*0a50*/  @!P0 LEA.HI.X R11, R20, R11, R22, 0x1, P4 ;  /* 0x0000000b140b8211 */ /* 0x000fe200020f0c16 */
[--C-:B------:R-:W-:Y:S01]  /*0a60*/  @!P1 IMAD.X R22, RZ, RZ, R3.reuse, P5 ;  /* 0x000000ffff169224 */ /* 0x100fe200028e0603 */
[----:B------:R-:W-:Y:S01]  /*0a70*/  @!P2 IADD3 R20, P5, PT, R21, R14, RZ ;  /* 0x0000000e1514a210 */ /* 0x000fe20007fbe0ff */
[----:B------:R-:W-:Y:S01]  /*0a80*/  @!P3 IMAD R21, R18, R23, 0x9 ;  /* 0x000000091215b424 */ /* 0x000fe200078e0217 */
[C---:B-1----:R-:W-:Y:S02]  /*0a90*/  @!P1 LEA R16, P4, R19.reuse, R16, 0x1 ;  /* 0x0000001013109211 */ /* 0x042fe400078808ff */
[----:B------:R-:W4:Y:S01]  /*0aa0*/  @!P0 LDG.E.U16.CONSTANT R11, desc[UR10][R10.64] ;  /* 0x0000000a0a0b8981 */ /* 0x000f22000c1e9500 */
[----:B------:R-:W-:Y:S01]  /*0ab0*/  @!P2 IMAD.X R18, RZ, RZ, R3, P5 ;  /* 0x000000ffff12a224 */ /* 0x000fe200028e0603 */
[----:B------:R-:W-:Y:S02]  /*0ac0*/  @!P1 LEA.HI.X R17, R19, R17, R22, 0x1, P4 ;  /* 0x0000001113119211 */ /* 0x000fe400020f0c16 */
[----:B------:R-:W-:-:S02]  /*0ad0*/  @!P3 IADD3 R21, P5, PT, R21, R14, RZ ;  /* 0x0000000e1515b210 */ /* 0x000fc40007fbe0ff */
[C---:B--2---:R-:W-:Y:S02]  /*0ae0*/  @!P2 LEA R8, P4, R20.reuse, R8, 0x1 ;  /* 0x000000081408a211 */ /* 0x044fe400078808ff */
[----:B------:R-:W2:Y:S02]  /*0af0*/  @!P1 LDG.E.U16.CONSTANT R17, desc[UR10][R16.64] ;  /* 0x0000000a10119981 */ /* 0x000ea4000c1e9500 */
[----:B------:R-:W-:Y:S01]  /*0b00*/  @!P2 LEA.HI.X R9, R20, R9, R18, 0x1, P4 ;  /* 0x000000091409a211 */ /* 0x000fe200020f0c12 */
[----:B------:R-:W-:Y:S01]  /*0b10*/  @!P3 IMAD.X R18, RZ, RZ, R3, P5 ;  /* 0x000000ffff12b224 */ /* 0x000fe200028e0603 */
[----:B---3--:R-:W-:-:S04]  /*0b20*/  @!P3 LEA R6, P4, R21, R6, 0x1 ;  /* 0x000000061506b211 */ /* 0x008fc800078808ff */
[----:B------:R-:W3:Y:S01]  /*0b30*/  @!P2 LDG.E.U16.CONSTANT R9, desc[UR10][R8.64] ;  /* 0x0000000a0809a981 */ /* 0x000ee2000c1e9500 */
[----:B------:R-:W-:-:S06]  /*0b40*/  @!P3 LEA.HI.X R7, R21, R7, R18, 0x1, P4 ;  /* 0x000000071507b211 */ /* 0x000fcc00020f0c12 */
[----:B------:R-:W5:Y:S01]  /*0b50*/  @!P3 LDG.E.U16.CONSTANT R7, desc[UR10][R6.64] ;  /* 0x0000000a0607b981 */ /* 0x000f62000c1e9500 */
[----:B------:R-:W-:Y:S01]  /*0b60*/  UIADD3 UR4, UPT, UPT, UR4, 0x4, URZ ;  /* 0x0000000404047890 */ /* 0x000fe2000fffe0ff */
[----:B----4-:R-:W-:-:S04]  /*0b70*/  @!P0 IMAD.IADD R4, R4, 0x1, R11 ;  /* 0x0000000104048824 */ /* 0x010fc800078e020b */
[----:B--2---:R-:W-:-:S04]  /*0b80*/  @!P1 IMAD.IADD R4, R4, 0x1, R17 ;  /* 0x0000000104049824 */ /* 0x004fc800078e0211 */
[----:B---3--:R-:W-:-:S04]  /*0b90*/  @!P2 IMAD.IADD R4, R4, 0x1, R9 ;  /* 0x000000010404a824 */ /* 0x008fc800078e0209 */
[----:B-----5:R-:W-:-:S07]  /*0ba0*/  @!P3 IMAD.IADD R4, R4, 0x1, R7 ;  /* 0x000000010404b824 */ /* 0x020fce00078e0207 */
.L_x_4:
[----:B------:R-:W-:Y:S05]  /*0bb0*/  BRA.U !UP1, `(.L_x_3) ;  /* 0x0000000109ac7547 */ /* 0x000fea000b800000 */
[----:B------:R-:W-:Y:S02]  /*0bc0*/  UISETP.NE.AND UP0, UPT, UR7, 0x1, UPT ;  /* 0x000000010700788c */ /* 0x000fe4000bf05270 */
[----:B------:R-:W-:-:S04]  /*0bd0*/  ULOP3.LUT UR5, UR5, 0x1, URZ, 0xc0, !UPT ;  /* 0x0000000105057892 */ /* 0x000fc8000f8ec0ff */
[----:B------:R-:W-:-:S03]  /*0be0*/  UISETP.NE.U32.AND UP1, UPT, UR5, 0x1, UPT ;  /* 0x000000010500788c */ /* 0x000fc6000bf25070 */
[----:B------:R-:W-:Y:S08]  /*0bf0*/  BRA.U !UP0, `(.L_x_5) ;  /* 0x0000000108607547 */ /* 0x000ff0000b800000 */
[----:B------:R-:W-:-:S04]  /*0c00*/  VIADD R11, R5, UR4 ;  /* 0x00000004050b7c36 */ /* 0x000fc80008000000 */
[C---:B------:R-:W-:Y:S01]  /*0c10*/  VIADD R6, R11.reuse, 0x1 ;  /* 0x000000010b067836 */ /* 0x040fe20000000000 */
[----:B------:R-:W-:-:S04]  /*0c20*/  ISETP.GE.AND P0, PT, R11, UR6, PT ;  /* 0x000000060b007c0c */ /* 0x000fc8000bf06270 */
[----:B------:R-:W-:Y:S02]  /*0c30*/  ISETP.LT.OR P0, PT, R11, RZ, P0 ;  /* 0x000000ff0b00720c */ /* 0x000fe40000701670 */
[----:B------:R-:W-:-:S04]  /*0c40*/  ISETP.GE.AND P1, PT, R6, UR6, PT ;  /* 0x0000000606007c0c */ /* 0x000fc8000bf26270 */
[----:B------:R-:W-:-:S07]  /*0c50*/  ISETP.LT.OR P1, PT, R6, RZ, P1 ;  /* 0x000000ff0600720c */ /* 0x000fce0000f21670 */
[----:B------:R-:W0:Y:S01]  /*0c60*/  @!P0 LDC.64 R8, c[0x0][0x380] ;  /* 0x0000e000ff088b82 */ /* 0x000e220000000a00 */
[----:B------:R-:W-:-:S05]  /*0c70*/  @!P0 IMAD R17, R11, 0x3, RZ ;  /* 0x000000030b118824 */ /* 0x000fca00078e02ff */
[----:B------:R-:W-:Y:S01]  /*0c80*/  @!P1 IMAD.MOV.U32 R16, RZ, RZ, 0x3 ;  /* 0x00000003ff109424 */ /* 0x000fe200078e00ff */
[----:B------:R-:W-:Y:S01]  /*0c90*/  @!P0 IADD3 R10, P2, PT, R17, R14, RZ ;  /* 0x0000000e110a8210 */ /* 0x000fe20007f5e0ff */
[----:B------:R-:W1:Y:S02]  /*0ca0*/  @!P1 LDC.64 R6, c[0x0][0x380] ;  /* 0x0000e000ff069b82 */ /* 0x000e640000000a00 */
[----:B------:R-:W-:Y:S02]  /*0cb0*/  @!P1 IMAD R11, R11, R16, 0x3 ;  /* 0x000000030b0b9424 */ /* 0x000fe400078e0210 */
[----:B------:R-:W-:-:S03]  /*0cc0*/  @!P0 IMAD.X R16, RZ, RZ, R3, P2 ;  /* 0x000000ffff108224 */ /* 0x000fc600010e0603 */
[----:B------:R-:W-:Y:S02]  /*0cd0*/  @!P1 IADD3 R11, P3, PT, R11, R14, RZ ;  /* 0x0000000e0b0b9210 */ /* 0x000fe40007f7e0ff */
[----:B0-----:R-:W-:-:S04]  /*0ce0*/  @!P0 LEA R8, P2, R10, R8, 0x1 ;  /* 0x000000080a088211 */ /* 0x001fc800078408ff */
[----:B------:R-:W-:Y:S01]  /*0cf0*/  @!P0 LEA.HI.X R9, R10, R9, R16, 0x1, P2 ;  /* 0x000000090a098211 */ /* 0x000fe200010f0c10 */
[----:B------:R-:W-:Y:S01]  /*0d00*/  @!P1 IMAD.X R10, RZ, RZ, R3, P3 ;  /* 0x000000ffff0a9224 */ /* 0x000fe200018e0603 */
[----:B-1----:R-:W-:-:S04]  /*0d10*/  @!P1 LEA R6, P2, R11, R6, 0x1 ;  /* 0x000000060b069211 */ /* 0x002fc800078408ff */
[----:B------:R-:W2:Y:S01]  /*0d20*/  @!P0 LDG.E.U16.CONSTANT R9, desc[UR10][R8.64] ;  /* 0x0000000a08098981 */ /* 0x000ea2000c1e9500 */
[----:B------:R-:W-:-:S06]  /*0d30*/  @!P1 LEA.HI.X R7, R11, R7, R10, 0x1, P2 ;  /* 0x000000070b079211 */ /* 0x000fcc00010f0c0a */
[----:B------:R-:W3:Y:S01]  /*0d40*/  @!P1 LDG.E.U16.CONSTANT R7, desc[UR10][R6.64] ;  /* 0x0000000a06079981 */ /* 0x000ee2000c1e9500 */
[----:B------:R-:W-:Y:S01]  /*0d50*/  UIADD3 UR4, UPT, UPT, UR4, 0x2, URZ ;  /* 0x0000000204047890 */ /* 0x000fe2000fffe0ff */
[----:B--2---:R-:W-:-:S04]  /*0d60*/  @!P0 IMAD.IADD R4, R4, 0x1, R9 ;  /* 0x0000000104048824 */ /* 0x004fc800078e0209 */
[----:B---3--:R-:W-:-:S07]  /*0d70*/  @!P1 IMAD.IADD R4, R4, 0x1, R7 ;  /* 0x0000000104049824 */ /* 0x008fce00078e0207 */
.L_x_5:
[----:B------:R-:W-:Y:S05]  /*0d80*/  BRA.U UP1, `(.L_x_3) ;  /* 0x0000000101387547 */ /* 0x000fea000b800000 */
[----:B------:R-:W-:Y:S01]  /*0d90*/  VIADD R5, R5, UR4 ;  /* 0x0000000405057c36 */ /* 0x000fe20008000000 */
[----:B------:R-:W-:Y:S04]  /*0da0*/  BSSY.RECONVERGENT B0, `(.L_x_3) ;  /* 0x000000c000007945 */ /* 0x000fe80003800200 */
[----:B------:R-:W-:-:S04]  /*0db0*/  ISETP.GE.AND P0, PT, R5, UR6, PT ;  /* 0x0000000605007c0c */ /* 0x000fc8000bf06270 */
[----:B------:R-:W-:-:S13]  /*0dc0*/  ISETP.LT.OR P0, PT, R5, RZ, P0 ;  /* 0x000000ff0500720c */ /* 0x000fda0000701670 */
[----:B------:R-:W-:Y:S05]  /*0dd0*/  @P0 BRA `(.L_x_6) ;  /* 0x0000000000200947 */ /* 0x000fea0003800000 */
[----:B------:R-:W0:Y:S01]  /*0de0*/  LDCU.64 UR4, c[0x0][0x380] ;  /* 0x00007000ff0477ac */ /* 0x000e220008000a00 */
[----:B------:R-:W-:-:S05]  /*0df0*/  IMAD R5, R5, 0x3, RZ ;  /* 0x0000000305057824 */ /* 0x000fca00078e02ff */
[----:B------:R-:W-:-:S05]  /*0e00*/  IADD3 R14, P0, PT, R5, R14, RZ ;  /* 0x0000000e050e7210 */ /* 0x000fca0007f1e0ff */
[----:B------:R-:W-:Y:S01]  /*0e10*/  IMAD.X R3, RZ, RZ, R3, P0 ;  /* 0x000000ffff037224 */ /* 0x000fe200000e0603 */
[----:B0-----:R-:W-:-:S04]  /*0e20*/  LEA R6, P0, R14, UR4, 0x1 ;  /* 0x000000040e067c11 */ /* 0x001fc8000f8008ff */
[----:B------:R-:W-:-:S06]  /*0e30*/  LEA.HI.X R7, R14, UR5, R3, 0x1, P0 ;  /* 0x000000050e077c11 */ /* 0x000fcc00080f0c03 */
[----:B------:R-:W2:Y:S02]  /*0e40*/  LDG.E.U16.CONSTANT R7, desc[UR10][R6.64] ;  /* 0x0000000a06077981 */ /* 0x000ea4000c1e9500 */
[----:B--2---:R-:W-:-:S07]  /*0e50*/  IMAD.IADD R4, R4, 0x1, R7 ;  /* 0x0000000104047824 */ /* 0x004fce00078e0207 */
.L_x_6:
[----:B------:R-:W-:Y:S05]  /*0e60*/  BSYNC.RECONVERGENT B0 ;  /* 0x0000000000007941 */ /* 0x000fea0003800200 */
.L_x_3:
[----:B------:R-:W-:-:S05]  /*0e70*/  IMAD.HI R4, R4, 0x78787879, RZ ;  /* 0x7878787904047827 */ /* 0x000fca00078e02ff */
[----:B------:R-:W-:-:S04]  /*0e80*/  SHF.R.U32.HI R3, RZ, 0x1f, R4 ;  /* 0x0000001fff037819 */ /* 0x000fc80000011604 */
[----:B------:R-:W-:-:S04]  /*0e90*/  LEA.HI R3, R4, R3, RZ, 0x1d ;  /* 0x0000000304037211 */ /* 0x000fc800078fe8ff */
[----:B------:R-:W-:-:S07]  /*0ea0*/  PRMT R6, R3, 0x7610, R6 ;  /* 0x0000761003067816 */ /* 0x000fce0000000006 */
.L_x_0:
[----:B------:R-:W0:Y:S01]  /*0eb0*/  LDCU.64 UR4, c[0x0][0x390] ;  /* 0x00007200ff0477ac */ /* 0x000e220008000a00 */
[----:B-1----:R-:W-:Y:S02]  /*0ec0*/  IMAD R2, R2, 0x3, R12 ;  /* 0x0000000302027824 */ /* 0x002fe400078e020c */
[----:B------:R-:W-:Y:S01]  /*0ed0*/  IMAD.MOV.U32 R3, RZ, RZ, RZ ;  /* 0x000000ffff037224 */ /* 0x000fe200078e00ff */
[----:B------:R-:W1:Y:S01]  /*0ee0*/  LDCU.64 UR8, c[0x0][0x3a8] ;  /* 0x00007500ff0877ac */ /* 0x000e620008000a00 */
[----:B0-----:R-:W-:-:S04]  /*0ef0*/  IMAD.WIDE.U32 R2, R0, UR4, R2 ;  /* 0x0000000400027c25 */ /* 0x001fc8000f8e0002 */
[----:B------:R-:W-:Y:S01]  /*0f00*/  IMAD R3, R0, UR5, R3 ;  /* 0x0000000500037c24 */ /* 0x000fe2000f8e0203 */
[----:B-1----:R-:W-:-:S04]  /*0f10*/  LEA R4, P0, R2, UR8, 0x1 ;  /* 0x0000000802047c11 */ /* 0x002fc8000f8008ff */
[----:B------:R-:W-:-:S05]  /*0f20*/  LEA.HI.X R5, R2, UR9, R3, 0x1, P0 ;  /* 0x0000000902057c11 */ /* 0x000fca00080f0c03 */
[----:B------:R-:W-:Y:S01]  /*0f30*/  STG.E.U16 desc[UR10][R4.64], R6 ;  /* 0x0000000604007986 */ /* 0x000fe2000c10150a */
[----:B------:R-:W-:Y:S05]  /*0f40*/  EXIT ;  /* 0x000000000000794d */ /* 0x000fea0003800000 */
.L_x_7:
[----:B------:R-:W-:-:S00]  /*0f50*/  BRA `(.L_x_7) ;  /* 0xfffffffc00fc7947 */ /* 0x000fc0000383ffff */
[----:B------:R-:W-:-:S00]  /*0f60*/  NOP ;  /* 0x0000000000007918 */ /* 0x000fc00000000000 */
        /* <DEDUP_REMOVED lines=9> */
.L_x_8:


//--------------------- .nv.shared.reserved.0     --------------------------
	.section	.nv.shared.reserved.0,"aw",@nobits
	.weak		__nv_reservedSMEM_offset_0_alias
	.size		__nv_reservedSMEM_offset_0_alias, 0, 64
	.other		__nv_reservedSMEM_offset_0_alias,@"STO_CUDA_RESERVED_SHARED STV_DEFAULT"
__nv_reservedSMEM_offset_0_alias:
	.zero		0
	.zero		64


//--------------------- .nv.constant0._Z8kernel1bPKtiimmiPt --------------------------
	.section	.nv.constant0._Z8kernel1bPKtiimmiPt,"a",@progbits
	.sectionflags	@""
	.align	4
.nv.constant0._Z8kernel1bPKtiimmiPt:
	.zero		944


//--------------------- SYMBOLS --------------------------

	.type		.nv.reservedSmem.offset0,@object
	.size		.nv.reservedSmem.offset0,0x4
